//
// Generated by NVIDIA NVVM Compiler
//
// Compiler Build ID: CL-36424714
// Cuda compilation tools, release 13.0, V13.0.88
// Based on NVVM 20.0.0
//

.version 9.0
.target sm_100
.address_size 64

	// .globl	_Z13device_globalPjS_i
// _ZZ13device_globalPjS_iE9my_shared has been demoted

.visible .entry _Z13device_globalPjS_i(
	.param .u64 .ptr .align 1 _Z13device_globalPjS_i_param_0,
	.param .u64 .ptr .align 1 _Z13device_globalPjS_i_param_1,
	.param .u32 _Z13device_globalPjS_i_param_2
)
{
	.reg .pred 	%p<3>;
	.reg .b32 	%r<11>;
	.reg .b64 	%rd<8>;
	// demoted variable
	.shared .align 4 .b8 _ZZ13device_globalPjS_iE9my_shared[256];
	ld.param.u64 	%rd2, [_Z13device_globalPjS_i_param_0];
	ld.param.u64 	%rd3, [_Z13device_globalPjS_i_param_1];
	cvta.to.global.u64 	%rd4, %rd3;
	cvta.to.global.u64 	%rd1, %rd2;
	mov.u32 	%r4, %ctaid.x;
	mov.u32 	%r5, %ntid.x;
	mov.u32 	%r6, %tid.x;
	mad.lo.s32 	%r1, %r4, %r5, %r6;
	shl.b32 	%r7, %r1, 2;
	mov.u32 	%r8, _ZZ13device_globalPjS_iE9my_shared;
	add.s32 	%r2, %r8, %r7;
	st.shared.u32 	[%r2], %r1;
	bar.sync 	0;
	mul.wide.s32 	%rd5, %r1, 4;
	add.s64 	%rd6, %rd1, %rd5;
	ld.global.u32 	%r3, [%rd6];
	add.s64 	%rd7, %rd4, %rd5;
	ld.global.u32 	%r9, [%rd7];
	setp.ne.s32 	%p1, %r3, %r9;
	@%p1 bra 	$L__BB0_3;
	ld.shared.u32 	%r10, [%r2];
	setp.ne.s32 	%p2, %r3, %r10;
	@%p2 bra 	$L__BB0_3;
	st.global.u32 	[%rd1], %r1;
$L__BB0_3:
	ret;

}


// ===== COMPILED SASS (sm_100) =====

	.target	sm_100

	.elftype	@"ET_EXEC"


//--------------------- .note.nv.tkinfo           --------------------------
	.section	.note.nv.tkinfo,"",@"SHT_NOTE"
	.sectionflags	@"SHF_NOTE_NV_TKINFO"
	.tkinfo
        /*0018*/ 	.word	0x00000002
        /*0030*/ 	.string	""
        /*0030*/ 	.string	"ptxas"
        /*0030*/ 	.string	"Cuda compilation tools, release 13.0, V13.0.88"
        /*0030*/ 	.string	"Build cuda_13.0.r13.0/compiler.36424714_0"
        /*0030*/ 	.string	"-arch sm_100 -m 64 "



//--------------------- .note.nv.cuinfo           --------------------------
	.section	.note.nv.cuinfo,"",@"SHT_NOTE"
	.sectionflags	@"SHF_NOTE_NV_CUINFO"
        /*0018*/ 	.short	0x0002
        /*001a*/ 	.short	0x0064
        /*001c*/ 	.short	0x0082
	.zero		2


//--------------------- .nv.info                  --------------------------
	.section	.nv.info,"",@"SHT_CUDA_INFO"
	.align	4


	//----- nvinfo : EIATTR_REGCOUNT
	.align		4
        /*0000*/ 	.byte	0x04, 0x2f
        /*0002*/ 	.short	(.L_1 - .L_0)
	.align		4
.L_0:
        /*0004*/ 	.word	index@(_Z13device_globalPjS_i)
        /*0008*/ 	.word	0x0000000a


	//----- nvinfo : EIATTR_FRAME_SIZE
	.align		4
.L_1:
        /*000c*/ 	.byte	0x04, 0x11
        /*000e*/ 	.short	(.L_3 - .L_2)
	.align		4
.L_2:
        /*0010*/ 	.word	index@(_Z13device_globalPjS_i)
        /*0014*/ 	.word	0x00000000


	//----- nvinfo : EIATTR_MIN_STACK_SIZE
	.align		4
.L_3:
        /*0018*/ 	.byte	0x04, 0x12
        /*001a*/ 	.short	(.L_5 - .L_4)
	.align		4
.L_4:
        /*001c*/ 	.word	index@(_Z13device_globalPjS_i)
        /*0020*/ 	.word	0x00000000
.L_5:


//--------------------- .nv.compat                --------------------------
	.section	.nv.compat,"",@"SHT_CUDA_COMPAT_INFO"
	.align	4
        /*0000*/ 	.byte	0x02, 0x09, 0x00, 0x00, 0x02, 0x02, 0x01, 0x00, 0x02, 0x05, 0x05, 0x00, 0x03, 0x07, 0x01, 0x01
        /*0010*/ 	.byte	0x02, 0x03, 0x00, 0x00, 0x02, 0x06, 0x01, 0x00, 0x04, 0x0b, 0x08, 0x00, 0x09, 0x00, 0x00, 0x00
        /*0020*/ 	.byte	0x00, 0x00, 0x00, 0x00


//--------------------- .nv.info._Z13device_globalPjS_i --------------------------
	.section	.nv.info._Z13device_globalPjS_i,"",@"SHT_CUDA_INFO"
	.sectionflags	@""
	.align	4


	//----- nvinfo : EIATTR_CUDA_API_VERSION
	.align		4
        /*0000*/ 	.byte	0x04, 0x37
        /*0002*/ 	.short	(.L_7 - .L_6)
.L_6:
        /*0004*/ 	.word	0x00000082


	//----- nvinfo : EIATTR_KPARAM_INFO
	.align		4
.L_7:
        /*0008*/ 	.byte	0x04, 0x17
        /*000a*/ 	.short	(.L_9 - .L_8)
.L_8:
        /*000c*/ 	.word	0x00000000
        /*0010*/ 	.short	0x0002
        /*0012*/ 	.short	0x0010
        /*0014*/ 	.byte	0x00, 0xf0, 0x11, 0x00


	//----- nvinfo : EIATTR_KPARAM_INFO
	.align		4
.L_9:
        /*0018*/ 	.byte	0x04, 0x17
        /*001a*/ 	.short	(.L_11 - .L_10)
.L_10:
        /*001c*/ 	.word	0x00000000
        /*0020*/ 	.short	0x0001
        /*0022*/ 	.short	0x0008
        /*0024*/ 	.byte	0x00, 0xf5, 0x21, 0x00


	//----- nvinfo : EIATTR_KPARAM_INFO
	.align		4
.L_11:
        /*0028*/ 	.byte	0x04, 0x17
        /*002a*/ 	.short	(.L_13 - .L_12)
.L_12:
        /*002c*/ 	.word	0x00000000
        /*0030*/ 	.short	0x0000
        /*0032*/ 	.short	0x0000
        /*0034*/ 	.byte	0x00, 0xf5, 0x21, 0x00


	//----- nvinfo : EIATTR_SPARSE_MMA_MASK
	.align		4
.L_13:
        /*0038*/ 	.byte	0x03, 0x50
        /*003a*/ 	.short	0x0000


	//----- nvinfo : EIATTR_MAXREG_COUNT
	.align		4
        /*003c*/ 	.byte	0x03, 0x1b
        /*003e*/ 	.short	0x00ff


	//----- nvinfo : EIATTR_NUM_BARRIERS
	.align		4
        /*0040*/ 	.byte	0x02, 0x4c
        /*0042*/ 	.byte	0x01
	.zero		1


	//----- nvinfo : EIATTR_MERCURY_ISA_VERSION
	.align		4
        /*0044*/ 	.byte	0x03, 0x5f
        /*0046*/ 	.short	0x0101


	//----- nvinfo : EIATTR_VRC_CTA_INIT_COUNT
	.align		4
        /*0048*/ 	.byte	0x02, 0x4a
	.zero		1
	.zero		1


	//----- nvinfo : EIATTR_EXIT_INSTR_OFFSETS
	.align		4
        /*004c*/ 	.byte	0x04, 0x1c
        /*004e*/ 	.short	(.L_15 - .L_14)


	//   ....[0]....
.L_14:
        /*0050*/ 	.word	0x00000130


	//   ....[1]....
        /*0054*/ 	.word	0x00000160


	//   ....[2]....
        /*0058*/ 	.word	0x00000190


	//----- nvinfo : EIATTR_CBANK_PARAM_SIZE
	.align		4
.L_15:
        /*005c*/ 	.byte	0x03, 0x19
        /*005e*/ 	.short	0x0014


	//----- nvinfo : EIATTR_PARAM_CBANK
	.align		4
        /*0060*/ 	.byte	0x04, 0x0a
        /*0062*/ 	.short	(.L_17 - .L_16)
	.align		4
.L_16:
        /*0064*/ 	.word	index@(.nv.constant0._Z13device_globalPjS_i)
        /*0068*/ 	.short	0x0380
        /*006a*/ 	.short	0x0014


	//----- nvinfo : EIATTR_SW_WAR
	.align		4
.L_17:
        /*006c*/ 	.byte	0x04, 0x36
        /*006e*/ 	.short	(.L_19 - .L_18)
.L_18:
        /*0070*/ 	.word	0x00000008
.L_19:


//--------------------- .nv.callgraph             --------------------------
	.section	.nv.callgraph,"",@"SHT_CUDA_CALLGRAPH"
	.align	4
	.sectionentsize	8
	.align		4
        /*0000*/ 	.word	0x00000000
	.align		4
        /*0004*/ 	.word	0xffffffff
	.align		4
        /*0008*/ 	.word	0x00000000
	.align		4
        /*000c*/ 	.word	0xfffffffe
	.align		4
        /*0010*/ 	.word	0x00000000
	.align		4
        /*0014*/ 	.word	0xfffffffd
	.align		4
        /*0018*/ 	.word	0x00000000
	.align		4
        /*001c*/ 	.word	0xfffffffc


//--------------------- .text._Z13device_globalPjS_i --------------------------
	.section	.text._Z13device_globalPjS_i,"ax",@progbits
	.align	128
        .global         _Z13device_globalPjS_i
        .type           _Z13device_globalPjS_i,@function
        .size           _Z13device_globalPjS_i,(.L_x_1 - _Z13device_globalPjS_i)
        .other          _Z13device_globalPjS_i,@"STO_CUDA_ENTRY STV_DEFAULT"
_Z13device_globalPjS_i:
.text._Z13device_globalPjS_i:
[----:B------:R-:W-:Y:S01]  /*0000*/  LDC R1, c[0x0][0x37c] ;  /* 0x0000df00ff017b82 */ /* 0x000fe20000000800 */
[----:B------:R-:W0:Y:S07]  /*0010*/  S2R R0, SR_TID.X ;  /* 0x0000000000007919 */ /* 0x000e2e0000002100 */
[----:B------:R-:W1:Y:S01]  /*0020*/  S2UR UR5, SR_CgaCtaId ;  /* 0x00000000000579c3 */ /* 0x000e620000008800 */
[----:B------:R-:W-:Y:S01]  /*0030*/  UMOV UR4, 0x400 ;  /* 0x0000040000047882 */ /* 0x000fe20000000000 */
[----:B------:R-:W2:Y:S06]  /*0040*/  LDCU.64 UR6, c[0x0][0x358] ;  /* 0x00006b00ff0677ac */ /* 0x000eac0008000a00 */
[----:B------:R-:W0:Y:S08]  /*0050*/  S2UR UR8, SR_CTAID.X ;  /* 0x00000000000879c3 */ /* 0x000e300000002500 */
[----:B------:R-:W0:Y:S01]  /*0060*/  LDC R7, c[0x0][0x360] ;  /* 0x0000d800ff077b82 */ /* 0x000e220000000800 */
[----:B-1----:R-:W-:-:S07]  /*0070*/  ULEA UR4, UR5, UR4, 0x18 ;  /* 0x0000000405047291 */ /* 0x002fce000f8ec0ff */
[----:B------:R-:W1:Y:S08]  /*0080*/  LDC.64 R2, c[0x0][0x380] ;  /* 0x0000e000ff027b82 */ /* 0x000e700000000a00 */
[----:B------:R-:W3:Y:S01]  /*0090*/  LDC.64 R4, c[0x0][0x388] ;  /* 0x0000e200ff047b82 */ /* 0x000ee20000000a00 */
[----:B0-----:R-:W-:-:S05]  /*00a0*/  IMAD R7, R7, UR8, R0 ;  /* 0x0000000807077c24 */ /* 0x001fca000f8e0200 */
[C---:B------:R-:W-:Y:S01]  /*00b0*/  LEA R0, R7.reuse, UR4, 0x2 ;  /* 0x0000000407007c11 */ /* 0x040fe2000f8e10ff */
[----:B-1----:R-:W-:-:S04]  /*00c0*/  IMAD.WIDE R2, R7, 0x4, R2 ;  /* 0x0000000407027825 */ /* 0x002fc800078e0202 */
[----:B------:R0:W-:Y:S01]  /*00d0*/  STS [R0], R7 ;  /* 0x0000000700007388 */ /* 0x0001e20000000800 */
[----:B------:R-:W-:Y:S01]  /*00e0*/  BAR.SYNC.DEFER_BLOCKING 0x0 ;  /* 0x0000000000007b1d */ /* 0x000fe20000010000 */
[----:B---3--:R-:W-:-:S05]  /*00f0*/  IMAD.WIDE R4, R7, 0x4, R4 ;  /* 0x0000000407047825 */ /* 0x008fca00078e0204 */
[----:B--2---:R-:W2:Y:S04]  /*0100*/  LDG.E R2, desc[UR6][R2.64] ;  /* 0x0000000602027981 */ /* 0x004ea8000c1e1900 */
[----:B------:R-:W2:Y:S02]  /*0110*/  LDG.E R5, desc[UR6][R4.64] ;  /* 0x0000000604057981 */ /* 0x000ea4000c1e1900 */
[----:B--2---:R-:W-:-:S13]  /*0120*/  ISETP.NE.AND P0, PT, R2, R5, PT ;  /* 0x000000050200720c */ /* 0x004fda0003f05270 */
[----:B0-----:R-:W-:Y:S05]  /*0130*/  @P0 EXIT ;  /* 0x000000000000094d */ /* 0x001fea0003800000 */
[----:B------:R-:W0:Y:S02]  /*0140*/  LDS R3, [R0] ;  /* 0x0000000000037984 */ /* 0x000e240000000800 */
[----:B0-----:R-:W-:-:S13]  /*0150*/  ISETP.NE.AND P0, PT, R2, R3, PT ;  /* 0x000000030200720c */ /* 0x001fda0003f05270 */
[----:B------:R-:W-:Y:S05]  /*0160*/  @P0 EXIT ;  /* 0x000000000000094d */ /* 0x000fea0003800000 */
[----:B------:R-:W0:Y:S02]  /*0170*/  LDC.64 R2, c[0x0][0x380] ;  /* 0x0000e000ff027b82 */ /* 0x000e240000000a00 */
[----:B0-----:R-:W-:Y:S01]  /*0180*/  STG.E desc[UR6][R2.64], R7 ;  /* 0x0000000702007986 */ /* 0x001fe2000c101906 */
[----:B------:R-:W-:Y:S05]  /*0190*/  EXIT ;  /* 0x000000000000794d */ /* 0x000fea0003800000 */
.L_x_0:
[----:B------:R-:W-:-:S00]  /*01a0*/  BRA `(.L_x_0) ;  /* 0xfffffffc00fc7947 */ /* 0x000fc0000383ffff */
[----:B------:R-:W-:-:S00]  /*01b0*/  NOP ;  /* 0x0000000000007918 */ /* 0x000fc00000000000 */
        /* <DEDUP_REMOVED lines=12> */
.L_x_1:


//--------------------- .nv.shared._Z13device_globalPjS_i --------------------------
	.section	.nv.shared._Z13device_globalPjS_i,"aw",@nobits
	.sectionflags	@""
	.align	4
.nv.shared._Z13device_globalPjS_i:
	.zero		1280


//--------------------- .nv.shared.reserved.0     --------------------------
	.section	.nv.shared.reserved.0,"aw",@nobits
	.weak		__nv_reservedSMEM_offset_0_alias
	.size		__nv_reservedSMEM_offset_0_alias, 0, 64
	.other		__nv_reservedSMEM_offset_0_alias,@"STO_CUDA_RESERVED_SHARED STV_DEFAULT"
__nv_reservedSMEM_offset_0_alias:
	.zero		0
	.zero		64


//--------------------- .nv.constant0._Z13device_globalPjS_i --------------------------
	.section	.nv.constant0._Z13device_globalPjS_i,"a",@progbits
	.sectionflags	@""
	.align	4
.nv.constant0._Z13device_globalPjS_i:
	.zero		916


//--------------------- SYMBOLS --------------------------

	.type		.nv.reservedSmem.offset0,@object
	.size		.nv.reservedSmem.offset0,0x4
	.type		.nv.reservedSmem.cap,@object
	.size		.nv.reservedSmem.cap,0x4
